	.headerflags	@"EF_CUDA_TEXMODE_UNIFIED EF_CUDA_64BIT_ADDRESS EF_CUDA_ACCELERATORS EF_CUDA_SM90 EF_CUDA_VIRTUAL_SM(EF_CUDA_SM90)"
	.elftype	@"ET_EXEC"


//--------------------- .nv.info                  --------------------------
	.section	.nv.info,"",@"SHT_CUDA_INFO"
	.align	4


	//----- nvinfo : EIATTR_REGCOUNT
	.align		4
        /*0000*/ 	.byte	0x04, 0x2f
        /*0002*/ 	.short	(.L_3 - .L_2)
	.align		4
.L_2:
        /*0004*/ 	.word	index@(triton_poi_fused__native_batch_norm_legit_no_training_add_relu_26)
        /*0008*/ 	.word	0x0000001e


	//----- nvinfo : EIATTR_MIN_STACK_SIZE
	.align		4
.L_3:
        /*000c*/ 	.byte	0x04, 0x12
        /*000e*/ 	.short	(.L_5 - .L_4)
	.align		4
.L_4:
        /*0010*/ 	.word	index@(triton_poi_fused__native_batch_norm_legit_no_training_add_relu_26)
        /*0014*/ 	.word	0x00000000


	//----- nvinfo : EIATTR_FRAME_SIZE
	.align		4
.L_5:
        /*0018*/ 	.byte	0x04, 0x11
        /*001a*/ 	.short	(.L_7 - .L_6)
	.align		4
.L_6:
        /*001c*/ 	.word	index@(triton_poi_fused__native_batch_norm_legit_no_training_add_relu_26)
        /*0020*/ 	.word	0x00000000


	//----- nvinfo : EIATTR_MIN_STACK_SIZE
	.align		4
.L_7:
        /*0024*/ 	.byte	0x04, 0x12
        /*0026*/ 	.short	(.L_9 - .L_8)
	.align		4
.L_8:
        /*0028*/ 	.word	index@(triton_poi_fused__native_batch_norm_legit_no_training_add_relu_26)
        /*002c*/ 	.word	0x00000000
.L_9:


//--------------------- .nv.info.triton_poi_fused__native_batch_norm_legit_no_training_add_relu_26 --------------------------
	.section	.nv.info.triton_poi_fused__native_batch_norm_legit_no_training_add_relu_26,"",@"SHT_CUDA_INFO"
	.sectionflags	@""
	.align	4


	//----- nvinfo : EIATTR_CUDA_API_VERSION
	.align		4
        /*0000*/ 	.byte	0x04, 0x37
        /*0002*/ 	.short	(.L_11 - .L_10)
.L_10:
        /*0004*/ 	.word	0x0000007c


	//----- nvinfo : EIATTR_KPARAM_INFO
	.align		4
.L_11:
        /*0008*/ 	.byte	0x04, 0x17
        /*000a*/ 	.short	(.L_13 - .L_12)
.L_12:
        /*000c*/ 	.word	0x00000000
        /*0010*/ 	.short	0x000c
        /*0012*/ 	.short	0x0060
        /*0014*/ 	.byte	0x00, 0xf0, 0x11, 0x00


	//----- nvinfo : EIATTR_KPARAM_INFO
	.align		4
.L_13:
        /*0018*/ 	.byte	0x04, 0x17
        /*001a*/ 	.short	(.L_15 - .L_14)
.L_14:
        /*001c*/ 	.word	0x00000000
        /*0020*/ 	.short	0x000b
        /*0022*/ 	.short	0x0058
        /*0024*/ 	.byte	0x00, 0xf4, 0x21, 0x00


	//----- nvinfo : EIATTR_KPARAM_INFO
	.align		4
.L_15:
        /*0028*/ 	.byte	0x04, 0x17
        /*002a*/ 	.short	(.L_17 - .L_16)
.L_16:
        /*002c*/ 	.word	0x00000000
        /*0030*/ 	.short	0x000a
        /*0032*/ 	.short	0x0050
        /*0034*/ 	.byte	0x00, 0xf4, 0x21, 0x00


	//----- nvinfo : EIATTR_KPARAM_INFO
	.align		4
.L_17:
        /*0038*/ 	.byte	0x04, 0x17
        /*003a*/ 	.short	(.L_19 - .L_18)
.L_18:
        /*003c*/ 	.word	0x00000000
        /*0040*/ 	.short	0x0009
        /*0042*/ 	.short	0x0048
        /*0044*/ 	.byte	0x00, 0xf4, 0x21, 0x00


	//----- nvinfo : EIATTR_KPARAM_INFO
	.align		4
.L_19:
        /*0048*/ 	.byte	0x04, 0x17
        /*004a*/ 	.short	(.L_21 - .L_20)
.L_20:
        /*004c*/ 	.word	0x00000000
        /*0050*/ 	.short	0x0008
        /*0052*/ 	.short	0x0040
        /*0054*/ 	.byte	0x00, 0xf4, 0x21, 0x00


	//----- nvinfo : EIATTR_KPARAM_INFO
	.align		4
.L_21:
        /*0058*/ 	.byte	0x04, 0x17
        /*005a*/ 	.short	(.L_23 - .L_22)
.L_22:
        /*005c*/ 	.word	0x00000000
        /*0060*/ 	.short	0x0007
        /*0062*/ 	.short	0x0038
        /*0064*/ 	.byte	0x00, 0xf4, 0x21, 0x00


	//----- nvinfo : EIATTR_KPARAM_INFO
	.align		4
.L_23:
        /*0068*/ 	.byte	0x04, 0x17
        /*006a*/ 	.short	(.L_25 - .L_24)
.L_24:
        /*006c*/ 	.word	0x00000000
        /*0070*/ 	.short	0x0006
        /*0072*/ 	.short	0x0030
        /*0074*/ 	.byte	0x00, 0xf4, 0x21, 0x00


	//----- nvinfo : EIATTR_KPARAM_INFO
	.align		4
.L_25:
        /*0078*/ 	.byte	0x04, 0x17
        /*007a*/ 	.short	(.L_27 - .L_26)
.L_26:
        /*007c*/ 	.word	0x00000000
        /*0080*/ 	.short	0x0005
        /*0082*/ 	.short	0x0028
        /*0084*/ 	.byte	0x00, 0xf4, 0x21, 0x00


	//----- nvinfo : EIATTR_KPARAM_INFO
	.align		4
.L_27:
        /*0088*/ 	.byte	0x04, 0x17
        /*008a*/ 	.short	(.L_29 - .L_28)
.L_28:
        /*008c*/ 	.word	0x00000000
        /*0090*/ 	.short	0x0004
        /*0092*/ 	.short	0x0020
        /*0094*/ 	.byte	0x00, 0xf4, 0x21, 0x00


	//----- nvinfo : EIATTR_KPARAM_INFO
	.align		4
.L_29:
        /*0098*/ 	.byte	0x04, 0x17
        /*009a*/ 	.short	(.L_31 - .L_30)
.L_30:
        /*009c*/ 	.word	0x00000000
        /*00a0*/ 	.short	0x0003
        /*00a2*/ 	.short	0x0018
        /*00a4*/ 	.byte	0x00, 0xf4, 0x21, 0x00


	//----- nvinfo : EIATTR_KPARAM_INFO
	.align		4
.L_31:
        /*00a8*/ 	.byte	0x04, 0x17
        /*00aa*/ 	.short	(.L_33 - .L_32)
.L_32:
        /*00ac*/ 	.word	0x00000000
        /*00b0*/ 	.short	0x0002
        /*00b2*/ 	.short	0x0010
        /*00b4*/ 	.byte	0x00, 0xf4, 0x21, 0x00


	//----- nvinfo : EIATTR_KPARAM_INFO
	.align		4
.L_33:
        /*00b8*/ 	.byte	0x04, 0x17
        /*00ba*/ 	.short	(.L_35 - .L_34)
.L_34:
        /*00bc*/ 	.word	0x00000000
        /*00c0*/ 	.short	0x0001
        /*00c2*/ 	.short	0x0008
        /*00c4*/ 	.byte	0x00, 0xf4, 0x21, 0x00


	//----- nvinfo : EIATTR_KPARAM_INFO
	.align		4
.L_35:
        /*00c8*/ 	.byte	0x04, 0x17
        /*00ca*/ 	.short	(.L_37 - .L_36)
.L_36:
        /*00cc*/ 	.word	0x00000000
        /*00d0*/ 	.short	0x0000
        /*00d2*/ 	.short	0x0000
        /*00d4*/ 	.byte	0x00, 0xf4, 0x21, 0x00


	//----- nvinfo : EIATTR_SPARSE_MMA_MASK
	.align		4
.L_37:
        /*00d8*/ 	.byte	0x03, 0x50
        /*00da*/ 	.short	0x0000


	//----- nvinfo : EIATTR_MAXREG_COUNT
	.align		4
        /*00dc*/ 	.byte	0x03, 0x1b
        /*00de*/ 	.short	0x00ff


	//----- nvinfo : EIATTR_EXIT_INSTR_OFFSETS
	.align		4
        /*00e0*/ 	.byte	0x04, 0x1c
        /*00e2*/ 	.short	(.L_39 - .L_38)


	//   ....[0]....
.L_38:
        /*00e4*/ 	.word	0x000005c0


	//----- nvinfo : EIATTR_REQNTID
	.align		4
.L_39:
        /*00e8*/ 	.byte	0x04, 0x10
        /*00ea*/ 	.short	(.L_41 - .L_40)
.L_40:
        /*00ec*/ 	.word	0x00000080
        /*00f0*/ 	.word	0x00000001
        /*00f4*/ 	.word	0x00000001


	//----- nvinfo : EIATTR_CBANK_PARAM_SIZE
	.align		4
.L_41:
        /*00f8*/ 	.byte	0x03, 0x19
        /*00fa*/ 	.short	0x0064


	//----- nvinfo : EIATTR_PARAM_CBANK
	.align		4
        /*00fc*/ 	.byte	0x04, 0x0a
        /*00fe*/ 	.short	(.L_43 - .L_42)
	.align		4
.L_42:
        /*0100*/ 	.word	index@(.nv.constant0.triton_poi_fused__native_batch_norm_legit_no_training_add_relu_26)
        /*0104*/ 	.short	0x0210
        /*0106*/ 	.short	0x0064


	//----- nvinfo : EIATTR_SW_WAR
	.align		4
.L_43:
        /*0108*/ 	.byte	0x04, 0x36
        /*010a*/ 	.short	(.L_45 - .L_44)
.L_44:
        /*010c*/ 	.word	0x00000008
.L_45:


//--------------------- .nv.callgraph             --------------------------
	.section	.nv.callgraph,"",@"SHT_CUDA_CALLGRAPH"
	.align	4
	.sectionentsize	8
	.align		4
        /*0000*/ 	.word	0x00000000
	.align		4
        /*0004*/ 	.word	0xffffffff
	.align		4
        /*0008*/ 	.word	0x00000000
	.align		4
        /*000c*/ 	.word	0xfffffffe
	.align		4
        /*0010*/ 	.word	0x00000000
	.align		4
        /*0014*/ 	.word	0xfffffffd
	.align		4
        /*0018*/ 	.word	0x00000000
	.align		4
        /*001c*/ 	.word	0xfffffffc


//--------------------- .nv.constant4             --------------------------
	.section	.nv.constant4,"a",@progbits
	.align	8
	.align		8
.nv.constant4:
        /*0000*/ 	.dword	_$_str
	.align		8
        /*0008*/ 	.dword	_$_str_$_2


//--------------------- .text.triton_poi_fused__native_batch_norm_legit_no_training_add_relu_26 --------------------------
	.section	.text.triton_poi_fused__native_batch_norm_legit_no_training_add_relu_26,"ax",@progbits
	.align	128
        .global         triton_poi_fused__native_batch_norm_legit_no_training_add_relu_26
        .type           triton_poi_fused__native_batch_norm_legit_no_training_add_relu_26,@function
        .size           triton_poi_fused__native_batch_norm_legit_no_training_add_relu_26,(.L_x_1 - triton_poi_fused__native_batch_norm_legit_no_training_add_relu_26)
        .other          triton_poi_fused__native_batch_norm_legit_no_training_add_relu_26,@"STO_CUDA_ENTRY STV_DEFAULT"
triton_poi_fused__native_batch_norm_legit_no_training_add_relu_26:
.text.triton_poi_fused__native_batch_norm_legit_no_training_add_relu_26:
[----:B------:R-:W-:Y:S01]  /*0000*/  LDC R1, c[0x0][0x28] ;  /* 0x00000a00ff017b82 */ /* 0x000fe20000000800 */
[----:B------:R-:W1:Y:S07]  /*0010*/  S2R R0, SR_TID.X ;  /* 0x0000000000007919 */ /* 0x000e6e0000002100 */
[----:B------:R-:W2:Y:S01]  /*0020*/  LDC.64 R20, c[0x0][0x228] ;  /* 0x00008a00ff147b82 */ /* 0x000ea20000000a00 */
[----:B------:R-:W-:Y:S01]  /*0030*/  ULDC.64 UR4, c[0x0][0x208] ;  /* 0x0000820000047ab9 */ /* 0x000fe20000000a00 */
[----:B------:R-:W3:Y:S06]  /*0040*/  S2R R19, SR_CTAID.X ;  /* 0x0000000000137919 */ /* 0x000eec0000002500 */
[----:B------:R-:W4:Y:S08]  /*0050*/  LDC.64 R24, c[0x0][0x250] ;  /* 0x00009400ff187b82 */ /* 0x000f300000000a00 */
[----:B------:R-:W5:Y:S08]  /*0060*/  LDC.64 R26, c[0x0][0x248] ;  /* 0x00009200ff1a7b82 */ /* 0x000f700000000a00 */
[----:B------:R-:W2:Y:S01]  /*0070*/  LDC.64 R12, c[0x0][0x218] ;  /* 0x00008600ff0c7b82 */ /* 0x000ea20000000a00 */
[----:B-1----:R-:W-:-:S07]  /*0080*/  SHF.L.U32 R0, R0, 0x1, RZ ;  /* 0x0000000100007819 */ /* 0x002fce00000006ff */
[----:B------:R-:W1:Y:S01]  /*0090*/  LDC.64 R14, c[0x0][0x240] ;  /* 0x00009000ff0e7b82 */ /* 0x000e620000000a00 */
[----:B---3--:R-:W-:Y:S02]  /*00a0*/  SHF.R.S32.HI R2, RZ, 0x17, R19 ;  /* 0x00000017ff027819 */ /* 0x008fe40000011413 */
[----:B------:R-:W-:Y:S02]  /*00b0*/  LOP3.LUT R0, R0, 0xfe, RZ, 0xc0, !PT ;  /* 0x000000fe00007812 */ /* 0x000fe400078ec0ff */
[----:B------:R-:W-:-:S03]  /*00c0*/  SGXT R2, R2, 0x1 ;  /* 0x000000010202781a */ /* 0x000fc60000000200 */
[----:B------:R-:W3:Y:S01]  /*00d0*/  LDC.64 R22, c[0x0][0x220] ;  /* 0x00008800ff167b82 */ /* 0x000ee20000000a00 */
[----:B------:R-:W-:-:S04]  /*00e0*/  LEA R19, R19, R0, 0x8 ;  /* 0x0000000013137211 */ /* 0x000fc800078e40ff */
[----:B------:R-:W-:-:S03]  /*00f0*/  LEA.HI R2, R2, R19, RZ, 0x4 ;  /* 0x0000001302027211 */ /* 0x000fc600078f20ff */
[----:B------:R-:W3:Y:S01]  /*0100*/  LDC.64 R10, c[0x0][0x230] ;  /* 0x00008c00ff0a7b82 */ /* 0x000ee20000000a00 */
[----:B------:R-:W-:-:S05]  /*0110*/  SHF.R.S32.HI R2, RZ, 0x4, R2 ;  /* 0x00000004ff027819 */ /* 0x000fca0000011402 */
[----:B------:R-:W-:Y:S02]  /*0120*/  IMAD.HI R0, R2, 0x2aaaaaab, RZ ;  /* 0x2aaaaaab02007827 */ /* 0x000fe400078e02ff */
[----:B------:R-:W3:Y:S03]  /*0130*/  LDC.64 R6, c[0x0][0x238] ;  /* 0x00008e00ff067b82 */ /* 0x000ee60000000a00 */
[----:B------:R-:W-:-:S04]  /*0140*/  SHF.R.U32.HI R3, RZ, 0x1f, R0 ;  /* 0x0000001fff037819 */ /* 0x000fc80000011600 */
[----:B------:R-:W-:Y:S01]  /*0150*/  LEA.HI R3, R0, R3, RZ, 0x1b ;  /* 0x0000000300037211 */ /* 0x000fe200078fd8ff */
[----:B------:R-:W3:Y:S04]  /*0160*/  LDC.64 R8, c[0x0][0x258] ;  /* 0x00009600ff087b82 */ /* 0x000ee80000000a00 */
[----:B------:R-:W-:-:S04]  /*0170*/  IMAD R17, R3, -0xc0, R2 ;  /* 0xffffff4003117824 */ /* 0x000fc800078e0202 */
[C---:B--2---:R-:W-:Y:S01]  /*0180*/  IMAD.WIDE R20, R17.reuse, 0x4, R20 ;  /* 0x0000000411147825 */ /* 0x044fe200078e0214 */
[----:B------:R-:W2:Y:S03]  /*0190*/  LDC.64 R4, c[0x0][0x260] ;  /* 0x00009800ff047b82 */ /* 0x000ea60000000a00 */
[----:B----4-:R-:W-:Y:S01]  /*01a0*/  IMAD.WIDE R24, R17, 0x4, R24 ;  /* 0x0000000411187825 */ /* 0x010fe200078e0218 */
[----:B------:R5:W4:Y:S04]  /*01b0*/  LDG.E.EL R0, desc[UR4][R20.64] ;  /* 0x0000000414007981 */ /* 0x000b28000c2e1900 */
[----:B------:R-:W4:Y:S01]  /*01c0*/  LDG.E.EL R16, desc[UR4][R24.64] ;  /* 0x0000000418107981 */ /* 0x000f22000c2e1900 */
[----:B------:R-:W2:Y:S01]  /*01d0*/  LDC.64 R2, c[0x0][0x268] ;  /* 0x00009a00ff027b82 */ /* 0x000ea20000000a00 */
[----:B0-----:R-:W-:-:S04]  /*01e0*/  IMAD.WIDE R12, R19, 0x4, R12 ;  /* 0x00000004130c7825 */ /* 0x001fc800078e020c */
[----:B-----5:R-:W-:Y:S02]  /*01f0*/  IMAD.WIDE R20, R17, 0x4, R26 ;  /* 0x0000000411147825 */ /* 0x020fe400078e021a */
[----:B------:R-:W5:Y:S02]  /*0200*/  LDG.E.64 R12, desc[UR4][R12.64] ;  /* 0x000000040c0c7981 */ /* 0x000f64000c1e1b00 */
[----:B-1----:R-:W-:Y:S02]  /*0210*/  IMAD.WIDE R14, R19, 0x4, R14 ;  /* 0x00000004130e7825 */ /* 0x002fe400078e020e */
[----:B------:R-:W5:Y:S02]  /*0220*/  LDG.E.EL R20, desc[UR4][R20.64] ;  /* 0x0000000414147981 */ /* 0x000f64000c2e1900 */
[C---:B---3--:R-:W-:Y:S02]  /*0230*/  IMAD.WIDE R22, R17.reuse, 0x4, R22 ;  /* 0x0000000411167825 */ /* 0x048fe400078e0216 */
[----:B------:R-:W3:Y:S02]  /*0240*/  LDG.E.64 R14, desc[UR4][R14.64] ;  /* 0x000000040e0e7981 */ /* 0x000ee4000c1e1b00 */
[----:B------:R-:W-:-:S02]  /*0250*/  IMAD.WIDE R10, R17, 0x4, R10 ;  /* 0x00000004110a7825 */ /* 0x000fc400078e020a */
[----:B------:R-:W5:Y:S02]  /*0260*/  LDG.E.EL R18, desc[UR4][R22.64] ;  /* 0x0000000416127981 */ /* 0x000f64000c2e1900 */
[C---:B------:R-:W-:Y:S02]  /*0270*/  IMAD.WIDE R6, R17.reuse, 0x4, R6 ;  /* 0x0000000411067825 */ /* 0x040fe400078e0206 */
[----:B------:R-:W3:Y:S02]  /*0280*/  LDG.E.EL R10, desc[UR4][R10.64] ;  /* 0x000000040a0a7981 */ /* 0x000ee4000c2e1900 */
[C---:B------:R-:W-:Y:S02]  /*0290*/  IMAD.WIDE R8, R17.reuse, 0x4, R8 ;  /* 0x0000000411087825 */ /* 0x040fe400078e0208 */
[----:B------:R-:W3:Y:S02]  /*02a0*/  LDG.E.EL R7, desc[UR4][R6.64] ;  /* 0x0000000406077981 */ /* 0x000ee4000c2e1900 */
[----:B--2---:R-:W-:-:S02]  /*02b0*/  IMAD.WIDE R4, R17, 0x4, R4 ;  /* 0x0000000411047825 */ /* 0x004fc400078e0204 */
[----:B------:R0:W2:Y:S04]  /*02c0*/  LDG.E.EL R8, desc[UR4][R8.64] ;  /* 0x0000000408087981 */ /* 0x0000a8000c2e1900 */
[----:B------:R-:W2:Y:S01]  /*02d0*/  LDG.E.EL R5, desc[UR4][R4.64] ;  /* 0x0000000404057981 */ /* 0x000ea2000c2e1900 */
[----:B------:R-:W-:-:S06]  /*02e0*/  IMAD.WIDE R2, R19, 0x4, R2 ;  /* 0x0000000413027825 */ /* 0x000fcc00078e0202 */
[----:B------:R-:W2:Y:S01]  /*02f0*/  LDG.E.64 R2, desc[UR4][R2.64] ;  /* 0x0000000402027981 */ /* 0x000ea2000c1e1b00 */
[----:B0-----:R-:W-:Y:S01]  /*0300*/  HFMA2.MMA R9, -RZ, RZ, 1.625, 0 ;  /* 0x3e800000ff097435 */ /* 0x001fe200000001ff */
[----:B----4-:R-:W-:Y:S01]  /*0310*/  FADD R0, R0, 9.9999997473787516356e-06 ;  /* 0x3727c5ac00007421 */ /* 0x010fe20000000000 */
[----:B------:R-:W-:-:S03]  /*0320*/  FADD R16, R16, 9.9999997473787516356e-06 ;  /* 0x3727c5ac10107421 */ /* 0x000fc60000000000 */
[----:B------:R-:W0:Y:S08]  /*0330*/  MUFU.SQRT R21, R0 ;  /* 0x0000000000157308 */ /* 0x000e300000002000 */
[----:B------:R1:W4:Y:S01]  /*0340*/  MUFU.SQRT R22, R16 ;  /* 0x0000001000167308 */ /* 0x0003220000002000 */
[C---:B0-----:R-:W-:Y:S02]  /*0350*/  FSETP.GT.AND P0, PT, R21.reuse, 8.50705917302346158658e+37, PT ;  /* 0x7e8000001500780b */ /* 0x041fe40003f04000 */
[----:B------:R-:W-:Y:S01]  /*0360*/  FSETP.GEU.AND P2, PT, R21, 1.175494350822287508e-38, PT ;  /* 0x008000001500780b */ /* 0x000fe20003f4e000 */
[----:B-1----:R-:W0:Y:S01]  /*0370*/  LDC.64 R16, c[0x0][0x210] ;  /* 0x00008400ff107b82 */ /* 0x002e220000000a00 */
[----:B----4-:R-:W-:-:S02]  /*0380*/  FSETP.GT.AND P1, PT, R22, 8.50705917302346158658e+37, PT ;  /* 0x7e8000001600780b */ /* 0x010fc40003f24000 */
[----:B------:R-:W-:-:S07]  /*0390*/  FSETP.GEU.AND P3, PT, R22, 1.175494350822287508e-38, PT ;  /* 0x008000001600780b */ /* 0x000fce0003f6e000 */
[----:B------:R-:W-:-:S04]  /*03a0*/  @P0 FMUL R21, R21, 0.25 ;  /* 0x3e80000015150820 */ /* 0x000fc80000400000 */
[----:B------:R-:W-:Y:S01]  /*03b0*/  @!P2 FMUL R21, R21, 16777216 ;  /* 0x4b8000001515a820 */ /* 0x000fe20000400000 */
[----:B------:R-:W-:-:S04]  /*03c0*/  @P1 FMUL R22, R22, 0.25 ;  /* 0x3e80000016161820 */ /* 0x000fc80000400000 */
[----:B------:R-:W-:Y:S01]  /*03d0*/  @!P3 FMUL R22, R22, 16777216 ;  /* 0x4b8000001616b820 */ /* 0x000fe20000400000 */
[----:B------:R-:W1:Y:S01]  /*03e0*/  MUFU.RCP R21, R21 ;  /* 0x0000001500157308 */ /* 0x000e620000001000 */
[----:B------:R-:W-:-:S07]  /*03f0*/  FSEL R0, R9, 1, P0 ;  /* 0x3f80000009007808 */ /* 0x000fce0000000000 */
[----:B------:R-:W4:Y:S01]  /*0400*/  MUFU.RCP R22, R22 ;  /* 0x0000001600167308 */ /* 0x000f220000001000 */
[----:B------:R-:W-:Y:S01]  /*0410*/  FSEL R9, R9, 1, P1 ;  /* 0x3f80000009097808 */ /* 0x000fe20000800000 */
[----:B------:R-:W-:-:S04]  /*0420*/  @!P2 FMUL R0, R0, 16777216 ;  /* 0x4b8000000000a820 */ /* 0x000fc80000400000 */
[----:B------:R-:W-:Y:S01]  /*0430*/  @!P3 FMUL R9, R9, 16777216 ;  /* 0x4b8000000909b820 */ /* 0x000fe20000400000 */
[----:B-1----:R-:W-:Y:S01]  /*0440*/  FMUL R0, R21, R0 ;  /* 0x0000000015007220 */ /* 0x002fe20000400000 */
[----:B-----5:R-:W-:Y:S01]  /*0450*/  FADD R11, R12, -R18 ;  /* 0x800000120c0b7221 */ /* 0x020fe20000000000 */
[----:B---3--:R-:W-:Y:S01]  /*0460*/  FADD R14, R14, -R20 ;  /* 0x800000140e0e7221 */ /* 0x008fe20000000000 */
[----:B------:R-:W-:Y:S01]  /*0470*/  FADD R13, R13, -R18 ;  /* 0x800000120d0d7221 */ /* 0x000fe20000000000 */
[----:B------:R-:W-:Y:S01]  /*0480*/  FADD R20, R15, -R20 ;  /* 0x800000140f147221 */ /* 0x000fe20000000000 */
[----:B----4-:R-:W-:Y:S01]  /*0490*/  FMUL R9, R22, R9 ;  /* 0x0000000916097220 */ /* 0x010fe20000400000 */
[C---:B------:R-:W-:Y:S01]  /*04a0*/  FMUL R11, R0.reuse, R11 ;  /* 0x0000000b000b7220 */ /* 0x040fe20000400000 */
[----:B------:R-:W-:Y:S02]  /*04b0*/  FMUL R0, R0, R13 ;  /* 0x0000000d00007220 */ /* 0x000fe40000400000 */
[C---:B------:R-:W-:Y:S01]  /*04c0*/  FMUL R14, R9.reuse, R14 ;  /* 0x0000000e090e7220 */ /* 0x040fe20000400000 */
[----:B------:R-:W-:Y:S01]  /*04d0*/  FMUL R20, R9, R20 ;  /* 0x0000001409147220 */ /* 0x000fe20000400000 */
[----:B------:R-:W-:-:S02]  /*04e0*/  FFMA R11, R10, R11, R7 ;  /* 0x0000000b0a0b7223 */ /* 0x000fc40000000007 */
[----:B--2---:R-:W-:Y:S01]  /*04f0*/  FFMA R14, R8, R14, R5 ;  /* 0x0000000e080e7223 */ /* 0x004fe20000000005 */
[----:B------:R-:W-:Y:S01]  /*0500*/  FFMA R7, R10, R0, R7 ;  /* 0x000000000a077223 */ /* 0x000fe20000000007 */
[----:B------:R-:W-:Y:S02]  /*0510*/  FFMA R20, R8, R20, R5 ;  /* 0x0000001408147223 */ /* 0x000fe40000000005 */
[----:B------:R-:W-:Y:S02]  /*0520*/  FADD R11, R14, R11 ;  /* 0x0000000b0e0b7221 */ /* 0x000fe40000000000 */
[----:B------:R-:W-:-:S03]  /*0530*/  FADD R20, R20, R7 ;  /* 0x0000000714147221 */ /* 0x000fc60000000000 */
[----:B------:R-:W-:Y:S01]  /*0540*/  FSETP.GEU.AND P0, PT, R11, -R2, PT ;  /* 0x800000020b00720b */ /* 0x000fe20003f0e000 */
[----:B------:R-:W-:Y:S01]  /*0550*/  FADD R2, R2, R11 ;  /* 0x0000000b02027221 */ /* 0x000fe20000000000 */
[----:B------:R-:W-:Y:S01]  /*0560*/  FADD R0, R3, R20 ;  /* 0x0000001403007221 */ /* 0x000fe20000000000 */
[----:B------:R-:W-:Y:S01]  /*0570*/  FSETP.GEU.AND P1, PT, R20, -R3, PT ;  /* 0x800000031400720b */ /* 0x000fe20003f2e000 */
[----:B0-----:R-:W-:Y:S02]  /*0580*/  IMAD.WIDE R16, R19, 0x4, R16 ;  /* 0x0000000413107825 */ /* 0x001fe400078e0210 */
[----:B------:R-:W-:Y:S02]  /*0590*/  FSEL R2, R2, RZ, P0 ;  /* 0x000000ff02027208 */ /* 0x000fe40000000000 */
[----:B------:R-:W-:-:S05]  /*05a0*/  FSEL R3, R0, RZ, P1 ;  /* 0x000000ff00037208 */ /* 0x000fca0000800000 */
[----:B------:R-:W-:Y:S01]  /*05b0*/  STG.E.64 desc[UR4][R16.64], R2 ;  /* 0x0000000210007986 */ /* 0x000fe2000c101b04 */
[----:B------:R-:W-:Y:S05]  /*05c0*/  EXIT ;  /* 0x000000000000794d */ /* 0x000fea0003800000 */
.L_x_0:
[----:B------:R-:W-:-:S00]  /*05d0*/  BRA `(.L_x_0) ;  /* 0xfffffffc00fc7947 */ /* 0x000fc0000383ffff */
[----:B------:R-:W-:-:S00]  /*05e0*/  NOP ;  /* 0x0000000000007918 */ /* 0x000fc00000000000 */
        /* <DEDUP_REMOVED lines=9> */
.L_x_1:


//--------------------- .nv.global.init           --------------------------
	.section	.nv.global.init,"aw",@progbits
.nv.global.init:
	.type		_$_str,@object
	.size		_$_str,(_$_str_$_2 - _$_str)
_$_str:
        /*0000*/ 	.byte	0x5f, 0x5f, 0x43, 0x55, 0x44, 0x41, 0x5f, 0x46, 0x54, 0x5a, 0x00
	.type		_$_str_$_2,@object
	.size		_$_str_$_2,(.L_1 - _$_str_$_2)
_$_str_$_2:
        /*000b*/ 	.byte	0x5f, 0x5f, 0x43, 0x55, 0x44, 0x41, 0x5f, 0x50, 0x52, 0x45, 0x43, 0x5f, 0x53, 0x51, 0x52, 0x54
        /*001b*/ 	.byte	0x00
.L_1:


//--------------------- .nv.constant0.triton_poi_fused__native_batch_norm_legit_no_training_add_relu_26 --------------------------
	.section	.nv.constant0.triton_poi_fused__native_batch_norm_legit_no_training_add_relu_26,"a",@progbits
	.sectionflags	@""
	.align	4
.nv.constant0.triton_poi_fused__native_batch_norm_legit_no_training_add_relu_26:
	.zero		628
